	.headerflags	@"EF_CUDA_TEXMODE_UNIFIED EF_CUDA_64BIT_ADDRESS EF_CUDA_ACCELERATORS EF_CUDA_SM90 EF_CUDA_VIRTUAL_SM(EF_CUDA_SM90)"
	.elftype	@"ET_EXEC"


//--------------------- .nv.info                  --------------------------
	.section	.nv.info,"",@"SHT_CUDA_INFO"
	.align	4


	//----- nvinfo : EIATTR_REGCOUNT
	.align		4
        /*0000*/ 	.byte	0x04, 0x2f
        /*0002*/ 	.short	(.L_1 - .L_0)
	.align		4
.L_0:
        /*0004*/ 	.word	index@(triton_poi_fused_clone_0)
        /*0008*/ 	.word	0x00000010


	//----- nvinfo : EIATTR_MIN_STACK_SIZE
	.align		4
.L_1:
        /*000c*/ 	.byte	0x04, 0x12
        /*000e*/ 	.short	(.L_3 - .L_2)
	.align		4
.L_2:
        /*0010*/ 	.word	index@(triton_poi_fused_clone_0)
        /*0014*/ 	.word	0x00000000


	//----- nvinfo : EIATTR_FRAME_SIZE
	.align		4
.L_3:
        /*0018*/ 	.byte	0x04, 0x11
        /*001a*/ 	.short	(.L_5 - .L_4)
	.align		4
.L_4:
        /*001c*/ 	.word	index@(triton_poi_fused_clone_0)
        /*0020*/ 	.word	0x00000000


	//----- nvinfo : EIATTR_MIN_STACK_SIZE
	.align		4
.L_5:
        /*0024*/ 	.byte	0x04, 0x12
        /*0026*/ 	.short	(.L_7 - .L_6)
	.align		4
.L_6:
        /*0028*/ 	.word	index@(triton_poi_fused_clone_0)
        /*002c*/ 	.word	0x00000000
.L_7:


//--------------------- .nv.info.triton_poi_fused_clone_0 --------------------------
	.section	.nv.info.triton_poi_fused_clone_0,"",@"SHT_CUDA_INFO"
	.sectionflags	@""
	.align	4


	//----- nvinfo : EIATTR_CUDA_API_VERSION
	.align		4
        /*0000*/ 	.byte	0x04, 0x37
        /*0002*/ 	.short	(.L_9 - .L_8)
.L_8:
        /*0004*/ 	.word	0x0000007c


	//----- nvinfo : EIATTR_KPARAM_INFO
	.align		4
.L_9:
        /*0008*/ 	.byte	0x04, 0x17
        /*000a*/ 	.short	(.L_11 - .L_10)
.L_10:
        /*000c*/ 	.word	0x00000000
        /*0010*/ 	.short	0x0003
        /*0012*/ 	.short	0x0018
        /*0014*/ 	.byte	0x00, 0xf0, 0x11, 0x00


	//----- nvinfo : EIATTR_KPARAM_INFO
	.align		4
.L_11:
        /*0018*/ 	.byte	0x04, 0x17
        /*001a*/ 	.short	(.L_13 - .L_12)
.L_12:
        /*001c*/ 	.word	0x00000000
        /*0020*/ 	.short	0x0002
        /*0022*/ 	.short	0x0010
        /*0024*/ 	.byte	0x00, 0xf4, 0x21, 0x00


	//----- nvinfo : EIATTR_KPARAM_INFO
	.align		4
.L_13:
        /*0028*/ 	.byte	0x04, 0x17
        /*002a*/ 	.short	(.L_15 - .L_14)
.L_14:
        /*002c*/ 	.word	0x00000000
        /*0030*/ 	.short	0x0001
        /*0032*/ 	.short	0x0008
        /*0034*/ 	.byte	0x00, 0xf4, 0x21, 0x00


	//----- nvinfo : EIATTR_KPARAM_INFO
	.align		4
.L_15:
        /*0038*/ 	.byte	0x04, 0x17
        /*003a*/ 	.short	(.L_17 - .L_16)
.L_16:
        /*003c*/ 	.word	0x00000000
        /*0040*/ 	.short	0x0000
        /*0042*/ 	.short	0x0000
        /*0044*/ 	.byte	0x00, 0xf4, 0x21, 0x00


	//----- nvinfo : EIATTR_SPARSE_MMA_MASK
	.align		4
.L_17:
        /*0048*/ 	.byte	0x03, 0x50
        /*004a*/ 	.short	0x0000


	//----- nvinfo : EIATTR_MAXREG_COUNT
	.align		4
        /*004c*/ 	.byte	0x03, 0x1b
        /*004e*/ 	.short	0x00ff


	//----- nvinfo : EIATTR_EXIT_INSTR_OFFSETS
	.align		4
        /*0050*/ 	.byte	0x04, 0x1c
        /*0052*/ 	.short	(.L_19 - .L_18)


	//   ....[0]....
.L_18:
        /*0054*/ 	.word	0x00000480


	//   ....[1]....
        /*0058*/ 	.word	0x000004a0


	//----- nvinfo : EIATTR_REQNTID
	.align		4
.L_19:
        /*005c*/ 	.byte	0x04, 0x10
        /*005e*/ 	.short	(.L_21 - .L_20)
.L_20:
        /*0060*/ 	.word	0x00000080
        /*0064*/ 	.word	0x00000001
        /*0068*/ 	.word	0x00000001


	//----- nvinfo : EIATTR_CBANK_PARAM_SIZE
	.align		4
.L_21:
        /*006c*/ 	.byte	0x03, 0x19
        /*006e*/ 	.short	0x001c


	//----- nvinfo : EIATTR_PARAM_CBANK
	.align		4
        /*0070*/ 	.byte	0x04, 0x0a
        /*0072*/ 	.short	(.L_23 - .L_22)
	.align		4
.L_22:
        /*0074*/ 	.word	index@(.nv.constant0.triton_poi_fused_clone_0)
        /*0078*/ 	.short	0x0210
        /*007a*/ 	.short	0x001c


	//----- nvinfo : EIATTR_SW_WAR
	.align		4
.L_23:
        /*007c*/ 	.byte	0x04, 0x36
        /*007e*/ 	.short	(.L_25 - .L_24)
.L_24:
        /*0080*/ 	.word	0x00000008
.L_25:


//--------------------- .nv.callgraph             --------------------------
	.section	.nv.callgraph,"",@"SHT_CUDA_CALLGRAPH"
	.align	4
	.sectionentsize	8
	.align		4
        /*0000*/ 	.word	0x00000000
	.align		4
        /*0004*/ 	.word	0xffffffff
	.align		4
        /*0008*/ 	.word	0x00000000
	.align		4
        /*000c*/ 	.word	0xfffffffe
	.align		4
        /*0010*/ 	.word	0x00000000
	.align		4
        /*0014*/ 	.word	0xfffffffd
	.align		4
        /*0018*/ 	.word	0x00000000
	.align		4
        /*001c*/ 	.word	0xfffffffc


//--------------------- .text.triton_poi_fused_clone_0 --------------------------
	.section	.text.triton_poi_fused_clone_0,"ax",@progbits
	.align	128
        .global         triton_poi_fused_clone_0
        .type           triton_poi_fused_clone_0,@function
        .size           triton_poi_fused_clone_0,(.L_x_1 - triton_poi_fused_clone_0)
        .other          triton_poi_fused_clone_0,@"STO_CUDA_ENTRY STV_DEFAULT"
triton_poi_fused_clone_0:
.text.triton_poi_fused_clone_0:
[----:B------:R-:W0:Y:S02]  /*0000*/  LDC R1, c[0x0][0x28] ;  /* 0x00000a00ff017b82 */ /* 0x000e240000000800 */
[----:B------:R-:W1:Y:S01]  /*0010*/  S2R R0, SR_TID.X ;  /* 0x0000000000007919 */ /* 0x000e620000002100 */
[----:B------:R-:W-:Y:S01]  /*0020*/  ULDC.64 UR4, c[0x0][0x208] ;  /* 0x0000820000047ab9 */ /* 0x000fe20000000a00 */
[----:B------:R-:W2:Y:S01]  /*0030*/  S2R R3, SR_CTAID.X ;  /* 0x0000000000037919 */ /* 0x000ea20000002500 */
[----:B-1----:R-:W-:Y:S02]  /*0040*/  LOP3.LUT R0, R0, 0x7f, RZ, 0xc0, !PT ;  /* 0x0000007f00007812 */ /* 0x002fe400078ec0ff */
[----:B--2---:R-:W-:-:S03]  /*0050*/  SHF.R.S32.HI R7, RZ, 0x18, R3 ;  /* 0x00000018ff077819 */ /* 0x004fc60000011403 */
[----:B------:R-:W-:Y:S01]  /*0060*/  IMAD R0, R3, 0x80, R0 ;  /* 0x0000008003007824 */ /* 0x000fe200078e0200 */
[----:B------:R-:W-:-:S04]  /*0070*/  SGXT R7, R7, 0x1 ;  /* 0x000000010707781a */ /* 0x000fc80000000200 */
[----:B------:R-:W-:Y:S02]  /*0080*/  ISETP.GE.AND P0, PT, R0, 0x400, PT ;  /* 0x000004000000780c */ /* 0x000fe40003f06270 */
[----:B------:R-:W-:-:S04]  /*0090*/  LEA.HI R2, R7, R0, RZ, 0x4 ;  /* 0x0000000007027211 */ /* 0x000fc800078f20ff */
[----:B------:R-:W-:Y:S02]  /*00a0*/  SHF.R.S32.HI R3, RZ, 0x4, R2 ;  /* 0x00000004ff037819 */ /* 0x000fe40000011402 */
[----:B------:R-:W-:Y:S02]  /*00b0*/  LOP3.LUT R5, R2, 0xfffffff0, RZ, 0xc0, !PT ;  /* 0xfffffff002057812 */ /* 0x000fe400078ec0ff */
[----:B------:R-:W-:-:S03]  /*00c0*/  LEA.HI R4, R3, R3, RZ, 0x2 ;  /* 0x0000000303047211 */ /* 0x000fc600078f10ff */
[----:B------:R-:W-:Y:S01]  /*00d0*/  IMAD.IADD R2, R0, 0x1, -R5 ;  /* 0x0000000100027824 */ /* 0x000fe200078e0a05 */
[----:B------:R-:W-:-:S05]  /*00e0*/  LOP3.LUT R4, R4, 0xfffffffc, RZ, 0xc0, !PT ;  /* 0xfffffffc04047812 */ /* 0x000fca00078ec0ff */
[----:B------:R-:W-:-:S04]  /*00f0*/  IMAD.IADD R3, R3, 0x1, -R4 ;  /* 0x0000000103037824 */ /* 0x000fc800078e0a04 */
[----:B------:R-:W-:-:S05]  /*0100*/  IMAD R6, R2, 0x4, R3 ;  /* 0x0000000402067824 */ /* 0x000fca00078e0203 */
[----:B------:R-:W-:-:S04]  /*0110*/  PRMT R3, R6, 0x8880, RZ ;  /* 0x0000888006037816 */ /* 0x000fc800000000ff */
[----:B------:R-:W-:-:S04]  /*0120*/  PRMT R3, R3, 0x7710, RZ ;  /* 0x0000771003037816 */ /* 0x000fc800000000ff */
[----:B------:R-:W-:-:S04]  /*0130*/  SHF.R.U32.HI R3, RZ, 0xb, R3 ;  /* 0x0000000bff037819 */ /* 0x000fc80000011603 */
[----:B------:R-:W-:-:S05]  /*0140*/  LOP3.LUT R3, R3, 0xf, RZ, 0xc0, !PT ;  /* 0x0000000f03037812 */ /* 0x000fca00078ec0ff */
[----:B------:R-:W-:-:S05]  /*0150*/  IMAD.IADD R8, R6, 0x1, R3 ;  /* 0x0000000106087824 */ /* 0x000fca00078e0203 */
[C---:B------:R-:W-:Y:S02]  /*0160*/  LOP3.LUT R3, R8.reuse, 0xfff0, RZ, 0xc0, !PT ;  /* 0x0000fff008037812 */ /* 0x040fe400078ec0ff */
[----:B------:R-:W-:Y:S02]  /*0170*/  PRMT R11, R8, 0x8880, RZ ;  /* 0x00008880080b7816 */ /* 0x000fe400000000ff */
[CC--:B------:R-:W-:Y:S01]  /*0180*/  LEA.HI R8, R7.reuse, R0.reuse, RZ, 0x6 ;  /* 0x0000000007087211 */ /* 0x0c0fe200078f30ff */
[----:B------:R-:W-:Y:S01]  /*0190*/  IMAD.MOV R5, RZ, RZ, -R3 ;  /* 0x000000ffff057224 */ /* 0x000fe200078e0a03 */
[----:B------:R-:W-:Y:S02]  /*01a0*/  PRMT R3, R2, 0x8880, RZ ;  /* 0x0000888002037816 */ /* 0x000fe400000000ff */
[----:B------:R-:W-:Y:S02]  /*01b0*/  LEA.HI R7, R7, R0, RZ, 0x8 ;  /* 0x0000000007077211 */ /* 0x000fe400078f40ff */
[----:B------:R-:W-:-:S02]  /*01c0*/  PRMT R5, R5, 0x7710, RZ ;  /* 0x0000771005057816 */ /* 0x000fc400000000ff */
[----:B------:R-:W-:Y:S02]  /*01d0*/  PRMT R3, R3, 0x7710, RZ ;  /* 0x0000771003037816 */ /* 0x000fe400000000ff */
[----:B------:R-:W-:Y:S01]  /*01e0*/  SHF.R.S32.HI R8, RZ, 0x6, R8 ;  /* 0x00000006ff087819 */ /* 0x000fe20000011408 */
[----:B------:R-:W-:Y:S01]  /*01f0*/  IMAD.IADD R6, R6, 0x1, R5 ;  /* 0x0000000106067824 */ /* 0x000fe200078e0205 */
[----:B------:R-:W-:Y:S02]  /*0200*/  SHF.R.U32.HI R3, RZ, 0xd, R3 ;  /* 0x0000000dff037819 */ /* 0x000fe40000011603 */
[----:B------:R-:W-:Y:S02]  /*0210*/  SHF.R.S32.HI R7, RZ, 0x8, R7 ;  /* 0x00000008ff077819 */ /* 0x000fe40000011407 */
[----:B------:R-:W-:Y:S02]  /*0220*/  PRMT R4, R6, 0x8880, RZ ;  /* 0x0000888006047816 */ /* 0x000fe400000000ff */
[----:B------:R-:W-:-:S02]  /*0230*/  LOP3.LUT R3, R3, 0x3, RZ, 0xc0, !PT ;  /* 0x0000000303037812 */ /* 0x000fc400078ec0ff */
[----:B------:R-:W-:-:S03]  /*0240*/  PRMT R4, R4, 0x7710, RZ ;  /* 0x0000771004047816 */ /* 0x000fc600000000ff */
[----:B------:R-:W-:Y:S01]  /*0250*/  IMAD.IADD R3, R2, 0x1, R3 ;  /* 0x0000000102037824 */ /* 0x000fe200078e0203 */
[----:B------:R-:W-:-:S04]  /*0260*/  SHF.R.U32.HI R4, RZ, 0xd, R4 ;  /* 0x0000000dff047819 */ /* 0x000fc80000011604 */
[----:B------:R-:W-:Y:S02]  /*0270*/  LOP3.LUT R3, R3, 0xfc, RZ, 0xc0, !PT ;  /* 0x000000fc03037812 */ /* 0x000fe400078ec0ff */
[----:B------:R-:W-:-:S03]  /*0280*/  LOP3.LUT R5, R4, 0x3, RZ, 0xc0, !PT ;  /* 0x0000000304057812 */ /* 0x000fc600078ec0ff */
[----:B------:R-:W-:Y:S02]  /*0290*/  IMAD.MOV R9, RZ, RZ, -R3 ;  /* 0x000000ffff097224 */ /* 0x000fe400078e0a03 */
[----:B------:R-:W-:Y:S02]  /*02a0*/  IMAD.IADD R3, R6, 0x1, R5 ;  /* 0x0000000106037824 */ /* 0x000fe400078e0205 */
[----:B------:R-:W1:Y:S01]  /*02b0*/  LDC.64 R4, c[0x0][0x210] ;  /* 0x00008400ff047b82 */ /* 0x000e620000000a00 */
[----:B------:R-:W-:Y:S02]  /*02c0*/  PRMT R9, R9, 0x7710, RZ ;  /* 0x0000771009097816 */ /* 0x000fe400000000ff */
[----:B------:R-:W-:-:S03]  /*02d0*/  LOP3.LUT R10, R3, 0xfc, RZ, 0xc0, !PT ;  /* 0x000000fc030a7812 */ /* 0x000fc600078ec0ff */
[----:B------:R-:W-:Y:S02]  /*02e0*/  IMAD.IADD R9, R2, 0x1, R9 ;  /* 0x0000000102097824 */ /* 0x000fe400078e0209 */
[----:B------:R-:W-:Y:S01]  /*02f0*/  IMAD.MOV R12, RZ, RZ, -R10 ;  /* 0x000000ffff0c7224 */ /* 0x000fe200078e0a0a */
[----:B------:R-:W2:Y:S01]  /*0300*/  LDC.64 R2, c[0x0][0x218] ;  /* 0x00008600ff027b82 */ /* 0x000ea20000000a00 */
[----:B------:R-:W-:-:S03]  /*0310*/  IMAD.MOV.U32 R10, RZ, RZ, R11 ;  /* 0x000000ffff0a7224 */ /* 0x000fc600078e000b */
[----:B------:R-:W-:Y:S02]  /*0320*/  PRMT R11, R12, 0x7710, RZ ;  /* 0x000077100c0b7816 */ /* 0x000fe400000000ff */
[----:B------:R-:W-:-:S03]  /*0330*/  SHF.R.S32.HI R10, RZ, 0x4, R10 ;  /* 0x00000004ff0a7819 */ /* 0x000fc6000001140a */
[----:B------:R-:W-:Y:S01]  /*0340*/  IMAD.IADD R11, R6, 0x1, R11 ;  /* 0x00000001060b7824 */ /* 0x000fe200078e020b */
[----:B------:R-:W-:Y:S02]  /*0350*/  LEA.HI R6, R8, R8, RZ, 0x2 ;  /* 0x0000000808067211 */ /* 0x000fe400078f10ff */
[----:B------:R-:W-:Y:S01]  /*0360*/  PRMT R13, R10, 0x9910, RZ ;  /* 0x000099100a0d7816 */ /* 0x000fe200000000ff */
[----:B------:R-:W-:Y:S01]  /*0370*/  IMAD.SHL.U32 R10, R7, 0x10, RZ ;  /* 0x00000010070a7824 */ /* 0x000fe200078e00ff */
[----:B------:R-:W-:Y:S02]  /*0380*/  LOP3.LUT R11, R11, 0xffff, RZ, 0xc0, !PT ;  /* 0x0000ffff0b0b7812 */ /* 0x000fe400078ec0ff */
[----:B------:R-:W-:Y:S02]  /*0390*/  LOP3.LUT R7, R6, 0xfffffffc, RZ, 0xc0, !PT ;  /* 0xfffffffc06077812 */ /* 0x000fe400078ec0ff */
[----:B------:R-:W-:Y:S02]  /*03a0*/  PRMT R6, R9, 0x8880, RZ ;  /* 0x0000888009067816 */ /* 0x000fe400000000ff */
[----:B------:R-:W-:-:S02]  /*03b0*/  PRMT R9, R11, 0x8880, RZ ;  /* 0x000088800b097816 */ /* 0x000fc400000000ff */
[----:B------:R-:W-:Y:S01]  /*03c0*/  IADD3 R7, R10, R8, -R7 ;  /* 0x000000080a077210 */ /* 0x000fe20007ffe807 */
[----:B------:R-:W-:-:S04]  /*03d0*/  IMAD R10, R13, 0x4, R10 ;  /* 0x000000040d0a7824 */ /* 0x000fc800078e020a */
[----:B------:R-:W-:Y:S02]  /*03e0*/  IMAD.IADD R9, R10, 0x1, R9 ;  /* 0x000000010a097824 */ /* 0x000fe400078e0209 */
[----:B------:R-:W-:Y:S02]  /*03f0*/  IMAD R7, R6, 0x4, R7 ;  /* 0x0000000406077824 */ /* 0x000fe400078e0207 */
[----:B--2---:R-:W-:Y:S01]  /*0400*/  IMAD.WIDE R2, R9, 0x4, R2 ;  /* 0x0000000409027825 */ /* 0x004fe200078e0202 */
[----:B------:R-:W-:-:S03]  /*0410*/  CS2R R8, SRZ ;  /* 0x0000000000087805 */ /* 0x000fc6000001ff00 */
[----:B-1----:R-:W-:Y:S02]  /*0420*/  IMAD.WIDE R4, R7, 0x4, R4 ;  /* 0x0000000407047825 */ /* 0x002fe400078e0204 */
[----:B------:R-:W1:Y:S01]  /*0430*/  LDC.64 R6, c[0x0][0x220] ;  /* 0x00008800ff067b82 */ /* 0x000e620000000a00 */
[----:B------:R-:W2:Y:S04]  /*0440*/  @!P0 LDG.E.EL R9, desc[UR4][R2.64] ;  /* 0x0000000402098981 */ /* 0x000ea8000c2e1900 */
[----:B------:R-:W2:Y:S01]  /*0450*/  @!P0 LDG.E.EL R8, desc[UR4][R4.64] ;  /* 0x0000000404088981 */ /* 0x000ea2000c2e1900 */
[----:B-1----:R-:W-:-:S04]  /*0460*/  IMAD.WIDE R6, R0, 0x4, R6 ;  /* 0x0000000400067825 */ /* 0x002fc800078e0206 */
[----:B--2---:R-:W-:Y:S01]  /*0470*/  FMUL R9, R9, R8 ;  /* 0x0000000809097220 */ /* 0x004fe20000400000 */
[----:B------:R-:W-:Y:S06]  /*0480*/  @P0 EXIT ;  /* 0x000000000000094d */ /* 0x000fec0003800000 */
[----:B------:R-:W-:Y:S01]  /*0490*/  STG.E desc[UR4][R6.64], R9 ;  /* 0x0000000906007986 */ /* 0x000fe2000c101904 */
[----:B------:R-:W-:Y:S05]  /*04a0*/  EXIT ;  /* 0x000000000000794d */ /* 0x000fea0003800000 */
.L_x_0:
[----:B------:R-:W-:-:S00]  /*04b0*/  BRA `(.L_x_0) ;  /* 0xfffffffc00fc7947 */ /* 0x000fc0000383ffff */
[----:B------:R-:W-:-:S00]  /*04c0*/  NOP ;  /* 0x0000000000007918 */ /* 0x000fc00000000000 */
        /* <DEDUP_REMOVED lines=11> */
.L_x_1:


//--------------------- .nv.constant0.triton_poi_fused_clone_0 --------------------------
	.section	.nv.constant0.triton_poi_fused_clone_0,"a",@progbits
	.sectionflags	@""
	.align	4
.nv.constant0.triton_poi_fused_clone_0:
	.zero		556
